//
// Generated by NVIDIA NVVM Compiler
//
// Compiler Build ID: CL-36424714
// Cuda compilation tools, release 13.0, V13.0.88
// Based on NVVM 20.0.0
//

.version 9.0
.target sm_100
.address_size 64

	// .globl	_Z8sgemm_v5ILi128ELi128ELi8ELi8ELi8EEviiifPfS0_fS0_
// _ZZ8sgemm_v5ILi128ELi128ELi8ELi8ELi8EEviiifPfS0_fS0_E2As has been demoted

.visible .entry _Z8sgemm_v5ILi128ELi128ELi8ELi8ELi8EEviiifPfS0_fS0_(
	.param .u32 _Z8sgemm_v5ILi128ELi128ELi8ELi8ELi8EEviiifPfS0_fS0__param_0,
	.param .u32 _Z8sgemm_v5ILi128ELi128ELi8ELi8ELi8EEviiifPfS0_fS0__param_1,
	.param .u32 _Z8sgemm_v5ILi128ELi128ELi8ELi8ELi8EEviiifPfS0_fS0__param_2,
	.param .f32 _Z8sgemm_v5ILi128ELi128ELi8ELi8ELi8EEviiifPfS0_fS0__param_3,
	.param .u64 .ptr .align 1 _Z8sgemm_v5ILi128ELi128ELi8ELi8ELi8EEviiifPfS0_fS0__param_4,
	.param .u64 .ptr .align 1 _Z8sgemm_v5ILi128ELi128ELi8ELi8ELi8EEviiifPfS0_fS0__param_5,
	.param .f32 _Z8sgemm_v5ILi128ELi128ELi8ELi8ELi8EEviiifPfS0_fS0__param_6,
	.param .u64 .ptr .align 1 _Z8sgemm_v5ILi128ELi128ELi8ELi8ELi8EEviiifPfS0_fS0__param_7
)
{
	.reg .pred 	%p<6>;
	.reg .b16 	%rs<6>;
	.reg .b32 	%r<88>;
	.reg .b32 	%f<137>;
	.reg .b64 	%rd<67>;
	// demoted variable
	.shared .align 4 .b8 _ZZ8sgemm_v5ILi128ELi128ELi8ELi8ELi8EEviiifPfS0_fS0_E2As[4096];
	ld.param.u32 	%r37, [_Z8sgemm_v5ILi128ELi128ELi8ELi8ELi8EEviiifPfS0_fS0__param_1];
	ld.param.u32 	%r38, [_Z8sgemm_v5ILi128ELi128ELi8ELi8ELi8EEviiifPfS0_fS0__param_2];
	ld.param.f32 	%f1, [_Z8sgemm_v5ILi128ELi128ELi8ELi8ELi8EEviiifPfS0_fS0__param_3];
	ld.param.u64 	%rd12, [_Z8sgemm_v5ILi128ELi128ELi8ELi8ELi8EEviiifPfS0_fS0__param_4];
	ld.param.f32 	%f2, [_Z8sgemm_v5ILi128ELi128ELi8ELi8ELi8EEviiifPfS0_fS0__param_6];
	ld.param.u64 	%rd11, [_Z8sgemm_v5ILi128ELi128ELi8ELi8ELi8EEviiifPfS0_fS0__param_7];
	cvta.to.global.u64 	%rd1, %rd12;
	mov.u32 	%r39, %ctaid.y;
	mov.u32 	%r1, %tid.x;
	shl.b32 	%r2, %r39, 7;
	mul.lo.s32 	%r40, %r38, %r2;
	cvt.s64.s32 	%rd2, %r40;
	shr.u32 	%r3, %r1, 3;
	and.b32  	%r4, %r1, 7;
	setp.lt.s32 	%p1, %r38, 1;
	@%p1 bra 	$L__BB0_8;
	cvt.u16.u32 	%rs1, %r3;
	div.u16 	%rs2, 127, %rs1;
	add.s16 	%rs3, %rs2, 1;
	cvt.u32.u16 	%r5, %rs3;
	and.b32  	%r6, %r5, 3;
	setp.gt.u32 	%p2, %r1, 343;
	mov.b32 	%r85, 0;
	@%p2 bra 	$L__BB0_4;
	and.b32  	%r58, %r5, 252;
	mul.lo.s32 	%r59, %r38, %r3;
	shl.b32 	%r60, %r59, 1;
	add.s32 	%r83, %r60, %r4;
	shl.b32 	%r8, %r59, 2;
	mad.lo.s32 	%r82, %r59, 3, %r4;
	add.s32 	%r81, %r8, %r4;
	and.b16  	%rs5, %rs1, 63;
	mul.wide.u16 	%r11, %rs5, 96;
	shl.b32 	%r61, %r3, 5;
	shl.b32 	%r62, %r4, 2;
	or.b32  	%r63, %r61, %r62;
	mov.u32 	%r64, _ZZ8sgemm_v5ILi128ELi128ELi8ELi8ELi8EEviiifPfS0_fS0_E2As;
	add.s32 	%r80, %r64, %r63;
	shl.b32 	%r13, %r3, 7;
	mul.wide.u16 	%r14, %rs5, 64;
	mul.wide.u16 	%r15, %rs5, 32;
	add.s32 	%r65, %r59, %r4;
	cvt.u64.u32 	%rd47, %r65;
	add.s64 	%rd48, %rd2, %rd47;
	shl.b64 	%rd49, %rd48, 2;
	add.s64 	%rd65, %rd1, %rd49;
	mul.wide.u32 	%rd4, %r8, 4;
	neg.s32 	%r79, %r58;
	mov.b32 	%r85, 0;
$L__BB0_3:
	.pragma "nounroll";
	add.s32 	%r66, %r85, %r3;
	ld.global.f32 	%f132, [%rd65];
	st.shared.f32 	[%r80], %f132;
	add.s32 	%r67, %r66, %r3;
	cvt.u64.u32 	%rd50, %r83;
	add.s64 	%rd51, %rd50, %rd2;
	shl.b64 	%rd52, %rd51, 2;
	add.s64 	%rd53, %rd1, %rd52;
	ld.global.f32 	%f133, [%rd53];
	add.s32 	%r68, %r80, %r15;
	st.shared.f32 	[%r68], %f133;
	add.s32 	%r69, %r67, %r3;
	cvt.u64.u32 	%rd54, %r82;
	add.s64 	%rd55, %rd54, %rd2;
	shl.b64 	%rd56, %rd55, 2;
	add.s64 	%rd57, %rd1, %rd56;
	ld.global.f32 	%f134, [%rd57];
	add.s32 	%r70, %r80, %r14;
	st.shared.f32 	[%r70], %f134;
	add.s32 	%r85, %r69, %r3;
	cvt.u64.u32 	%rd58, %r81;
	add.s64 	%rd59, %rd58, %rd2;
	shl.b64 	%rd60, %rd59, 2;
	add.s64 	%rd61, %rd1, %rd60;
	ld.global.f32 	%f135, [%rd61];
	add.s32 	%r71, %r80, %r11;
	st.shared.f32 	[%r71], %f135;
	add.s32 	%r83, %r83, %r8;
	add.s32 	%r82, %r82, %r8;
	add.s32 	%r81, %r81, %r8;
	add.s32 	%r80, %r80, %r13;
	add.s64 	%rd65, %rd65, %rd4;
	add.s32 	%r79, %r79, 4;
	setp.ne.s32 	%p3, %r79, 0;
	@%p3 bra 	$L__BB0_3;
$L__BB0_4:
	setp.eq.s32 	%p4, %r6, 0;
	@%p4 bra 	$L__BB0_7;
	add.s32 	%r72, %r85, %r3;
	shl.b32 	%r73, %r72, 5;
	shl.b32 	%r74, %r4, 2;
	or.b32  	%r75, %r73, %r74;
	mov.u32 	%r76, _ZZ8sgemm_v5ILi128ELi128ELi8ELi8ELi8EEviiifPfS0_fS0_E2As;
	add.s32 	%r87, %r76, %r75;
	shl.b32 	%r31, %r3, 5;
	mad.lo.s32 	%r77, %r38, %r72, %r4;
	cvt.u64.u32 	%rd62, %r77;
	add.s64 	%rd63, %rd2, %rd62;
	shl.b64 	%rd64, %rd63, 2;
	add.s64 	%rd66, %rd1, %rd64;
	mul.lo.s32 	%r78, %r38, %r3;
	mul.wide.u32 	%rd8, %r78, 4;
	neg.s32 	%r86, %r6;
$L__BB0_6:
	.pragma "nounroll";
	ld.global.f32 	%f136, [%rd66];
	st.shared.f32 	[%r87], %f136;
	add.s32 	%r87, %r87, %r31;
	add.s64 	%rd66, %rd66, %rd8;
	add.s32 	%r86, %r86, 1;
	setp.ne.s32 	%p5, %r86, 0;
	@%p5 bra 	$L__BB0_6;
$L__BB0_7:
	bar.sync 	0;
$L__BB0_8:
	mov.u32 	%r41, %ctaid.x;
	shl.b32 	%r42, %r41, 7;
	mad.lo.s32 	%r43, %r37, %r2, %r42;
	cvt.s64.s32 	%rd13, %r43;
	cvta.to.global.u64 	%rd14, %rd11;
	shr.u32 	%r44, %r1, 1;
	and.b32  	%r45, %r44, 504;
	shl.b32 	%r46, %r1, 3;
	and.b32  	%r47, %r46, 120;
	mad.lo.s32 	%r48, %r45, %r37, %r47;
	mul.f32 	%f3, %f1, 0f00000000;
	cvt.s64.s32 	%rd15, %r48;
	add.s64 	%rd16, %rd15, %rd13;
	shl.b64 	%rd17, %rd16, 2;
	add.s64 	%rd18, %rd14, %rd17;
	ld.global.f32 	%f4, [%rd18];
	fma.rn.f32 	%f5, %f2, %f4, %f3;
	st.global.f32 	[%rd18], %f5;
	ld.global.f32 	%f6, [%rd18+4];
	fma.rn.f32 	%f7, %f2, %f6, %f3;
	st.global.f32 	[%rd18+4], %f7;
	ld.global.f32 	%f8, [%rd18+8];
	fma.rn.f32 	%f9, %f2, %f8, %f3;
	st.global.f32 	[%rd18+8], %f9;
	ld.global.f32 	%f10, [%rd18+12];
	fma.rn.f32 	%f11, %f2, %f10, %f3;
	st.global.f32 	[%rd18+12], %f11;
	ld.global.f32 	%f12, [%rd18+16];
	fma.rn.f32 	%f13, %f2, %f12, %f3;
	st.global.f32 	[%rd18+16], %f13;
	ld.global.f32 	%f14, [%rd18+20];
	fma.rn.f32 	%f15, %f2, %f14, %f3;
	st.global.f32 	[%rd18+20], %f15;
	ld.global.f32 	%f16, [%rd18+24];
	fma.rn.f32 	%f17, %f2, %f16, %f3;
	st.global.f32 	[%rd18+24], %f17;
	ld.global.f32 	%f18, [%rd18+28];
	fma.rn.f32 	%f19, %f2, %f18, %f3;
	st.global.f32 	[%rd18+28], %f19;
	add.s32 	%r49, %r48, %r37;
	cvt.s64.s32 	%rd19, %r49;
	add.s64 	%rd20, %rd19, %rd13;
	shl.b64 	%rd21, %rd20, 2;
	add.s64 	%rd22, %rd14, %rd21;
	ld.global.f32 	%f20, [%rd22];
	fma.rn.f32 	%f21, %f2, %f20, %f3;
	st.global.f32 	[%rd22], %f21;
	ld.global.f32 	%f22, [%rd22+4];
	fma.rn.f32 	%f23, %f2, %f22, %f3;
	st.global.f32 	[%rd22+4], %f23;
	ld.global.f32 	%f24, [%rd22+8];
	fma.rn.f32 	%f25, %f2, %f24, %f3;
	st.global.f32 	[%rd22+8], %f25;
	ld.global.f32 	%f26, [%rd22+12];
	fma.rn.f32 	%f27, %f2, %f26, %f3;
	st.global.f32 	[%rd22+12], %f27;
	ld.global.f32 	%f28, [%rd22+16];
	fma.rn.f32 	%f29, %f2, %f28, %f3;
	st.global.f32 	[%rd22+16], %f29;
	ld.global.f32 	%f30, [%rd22+20];
	fma.rn.f32 	%f31, %f2, %f30, %f3;
	st.global.f32 	[%rd22+20], %f31;
	ld.global.f32 	%f32, [%rd22+24];
	fma.rn.f32 	%f33, %f2, %f32, %f3;
	st.global.f32 	[%rd22+24], %f33;
	ld.global.f32 	%f34, [%rd22+28];
	fma.rn.f32 	%f35, %f2, %f34, %f3;
	st.global.f32 	[%rd22+28], %f35;
	add.s32 	%r50, %r49, %r37;
	cvt.s64.s32 	%rd23, %r50;
	add.s64 	%rd24, %rd23, %rd13;
	shl.b64 	%rd25, %rd24, 2;
	add.s64 	%rd26, %rd14, %rd25;
	ld.global.f32 	%f36, [%rd26];
	fma.rn.f32 	%f37, %f2, %f36, %f3;
	st.global.f32 	[%rd26], %f37;
	ld.global.f32 	%f38, [%rd26+4];
	fma.rn.f32 	%f39, %f2, %f38, %f3;
	st.global.f32 	[%rd26+4], %f39;
	ld.global.f32 	%f40, [%rd26+8];
	fma.rn.f32 	%f41, %f2, %f40, %f3;
	st.global.f32 	[%rd26+8], %f41;
	ld.global.f32 	%f42, [%rd26+12];
	fma.rn.f32 	%f43, %f2, %f42, %f3;
	st.global.f32 	[%rd26+12], %f43;
	ld.global.f32 	%f44, [%rd26+16];
	fma.rn.f32 	%f45, %f2, %f44, %f3;
	st.global.f32 	[%rd26+16], %f45;
	ld.global.f32 	%f46, [%rd26+20];
	fma.rn.f32 	%f47, %f2, %f46, %f3;
	st.global.f32 	[%rd26+20], %f47;
	ld.global.f32 	%f48, [%rd26+24];
	fma.rn.f32 	%f49, %f2, %f48, %f3;
	st.global.f32 	[%rd26+24], %f49;
	ld.global.f32 	%f50, [%rd26+28];
	fma.rn.f32 	%f51, %f2, %f50, %f3;
	st.global.f32 	[%rd26+28], %f51;
	add.s32 	%r51, %r50, %r37;
	cvt.s64.s32 	%rd27, %r51;
	add.s64 	%rd28, %rd27, %rd13;
	shl.b64 	%rd29, %rd28, 2;
	add.s64 	%rd30, %rd14, %rd29;
	ld.global.f32 	%f52, [%rd30];
	fma.rn.f32 	%f53, %f2, %f52, %f3;
	st.global.f32 	[%rd30], %f53;
	ld.global.f32 	%f54, [%rd30+4];
	fma.rn.f32 	%f55, %f2, %f54, %f3;
	st.global.f32 	[%rd30+4], %f55;
	ld.global.f32 	%f56, [%rd30+8];
	fma.rn.f32 	%f57, %f2, %f56, %f3;
	st.global.f32 	[%rd30+8], %f57;
	ld.global.f32 	%f58, [%rd30+12];
	fma.rn.f32 	%f59, %f2, %f58, %f3;
	st.global.f32 	[%rd30+12], %f59;
	ld.global.f32 	%f60, [%rd30+16];
	fma.rn.f32 	%f61, %f2, %f60, %f3;
	st.global.f32 	[%rd30+16], %f61;
	ld.global.f32 	%f62, [%rd30+20];
	fma.rn.f32 	%f63, %f2, %f62, %f3;
	st.global.f32 	[%rd30+20], %f63;
	ld.global.f32 	%f64, [%rd30+24];
	fma.rn.f32 	%f65, %f2, %f64, %f3;
	st.global.f32 	[%rd30+24], %f65;
	ld.global.f32 	%f66, [%rd30+28];
	fma.rn.f32 	%f67, %f2, %f66, %f3;
	st.global.f32 	[%rd30+28], %f67;
	add.s32 	%r52, %r51, %r37;
	cvt.s64.s32 	%rd31, %r52;
	add.s64 	%rd32, %rd31, %rd13;
	shl.b64 	%rd33, %rd32, 2;
	add.s64 	%rd34, %rd14, %rd33;
	ld.global.f32 	%f68, [%rd34];
	fma.rn.f32 	%f69, %f2, %f68, %f3;
	st.global.f32 	[%rd34], %f69;
	ld.global.f32 	%f70, [%rd34+4];
	fma.rn.f32 	%f71, %f2, %f70, %f3;
	st.global.f32 	[%rd34+4], %f71;
	ld.global.f32 	%f72, [%rd34+8];
	fma.rn.f32 	%f73, %f2, %f72, %f3;
	st.global.f32 	[%rd34+8], %f73;
	ld.global.f32 	%f74, [%rd34+12];
	fma.rn.f32 	%f75, %f2, %f74, %f3;
	st.global.f32 	[%rd34+12], %f75;
	ld.global.f32 	%f76, [%rd34+16];
	fma.rn.f32 	%f77, %f2, %f76, %f3;
	st.global.f32 	[%rd34+16], %f77;
	ld.global.f32 	%f78, [%rd34+20];
	fma.rn.f32 	%f79, %f2, %f78, %f3;
	st.global.f32 	[%rd34+20], %f79;
	ld.global.f32 	%f80, [%rd34+24];
	fma.rn.f32 	%f81, %f2, %f80, %f3;
	st.global.f32 	[%rd34+24], %f81;
	ld.global.f32 	%f82, [%rd34+28];
	fma.rn.f32 	%f83, %f2, %f82, %f3;
	st.global.f32 	[%rd34+28], %f83;
	add.s32 	%r53, %r52, %r37;
	cvt.s64.s32 	%rd35, %r53;
	add.s64 	%rd36, %rd35, %rd13;
	shl.b64 	%rd37, %rd36, 2;
	add.s64 	%rd38, %rd14, %rd37;
	ld.global.f32 	%f84, [%rd38];
	fma.rn.f32 	%f85, %f2, %f84, %f3;
	st.global.f32 	[%rd38], %f85;
	ld.global.f32 	%f86, [%rd38+4];
	fma.rn.f32 	%f87, %f2, %f86, %f3;
	st.global.f32 	[%rd38+4], %f87;
	ld.global.f32 	%f88, [%rd38+8];
	fma.rn.f32 	%f89, %f2, %f88, %f3;
	st.global.f32 	[%rd38+8], %f89;
	ld.global.f32 	%f90, [%rd38+12];
	fma.rn.f32 	%f91, %f2, %f90, %f3;
	st.global.f32 	[%rd38+12], %f91;
	ld.global.f32 	%f92, [%rd38+16];
	fma.rn.f32 	%f93, %f2, %f92, %f3;
	st.global.f32 	[%rd38+16], %f93;
	ld.global.f32 	%f94, [%rd38+20];
	fma.rn.f32 	%f95, %f2, %f94, %f3;
	st.global.f32 	[%rd38+20], %f95;
	ld.global.f32 	%f96, [%rd38+24];
	fma.rn.f32 	%f97, %f2, %f96, %f3;
	st.global.f32 	[%rd38+24], %f97;
	ld.global.f32 	%f98, [%rd38+28];
	fma.rn.f32 	%f99, %f2, %f98, %f3;
	st.global.f32 	[%rd38+28], %f99;
	add.s32 	%r54, %r53, %r37;
	cvt.s64.s32 	%rd39, %r54;
	add.s64 	%rd40, %rd39, %rd13;
	shl.b64 	%rd41, %rd40, 2;
	add.s64 	%rd42, %rd14, %rd41;
	ld.global.f32 	%f100, [%rd42];
	fma.rn.f32 	%f101, %f2, %f100, %f3;
	st.global.f32 	[%rd42], %f101;
	ld.global.f32 	%f102, [%rd42+4];
	fma.rn.f32 	%f103, %f2, %f102, %f3;
	st.global.f32 	[%rd42+4], %f103;
	ld.global.f32 	%f104, [%rd42+8];
	fma.rn.f32 	%f105, %f2, %f104, %f3;
	st.global.f32 	[%rd42+8], %f105;
	ld.global.f32 	%f106, [%rd42+12];
	fma.rn.f32 	%f107, %f2, %f106, %f3;
	st.global.f32 	[%rd42+12], %f107;
	ld.global.f32 	%f108, [%rd42+16];
	fma.rn.f32 	%f109, %f2, %f108, %f3;
	st.global.f32 	[%rd42+16], %f109;
	ld.global.f32 	%f110, [%rd42+20];
	fma.rn.f32 	%f111, %f2, %f110, %f3;
	st.global.f32 	[%rd42+20], %f111;
	ld.global.f32 	%f112, [%rd42+24];
	fma.rn.f32 	%f113, %f2, %f112, %f3;
	st.global.f32 	[%rd42+24], %f113;
	ld.global.f32 	%f114, [%rd42+28];
	fma.rn.f32 	%f115, %f2, %f114, %f3;
	st.global.f32 	[%rd42+28], %f115;
	add.s32 	%r55, %r54, %r37;
	cvt.s64.s32 	%rd43, %r55;
	add.s64 	%rd44, %rd43, %rd13;
	shl.b64 	%rd45, %rd44, 2;
	add.s64 	%rd46, %rd14, %rd45;
	ld.global.f32 	%f116, [%rd46];
	fma.rn.f32 	%f117, %f2, %f116, %f3;
	st.global.f32 	[%rd46], %f117;
	ld.global.f32 	%f118, [%rd46+4];
	fma.rn.f32 	%f119, %f2, %f118, %f3;
	st.global.f32 	[%rd46+4], %f119;
	ld.global.f32 	%f120, [%rd46+8];
	fma.rn.f32 	%f121, %f2, %f120, %f3;
	st.global.f32 	[%rd46+8], %f121;
	ld.global.f32 	%f122, [%rd46+12];
	fma.rn.f32 	%f123, %f2, %f122, %f3;
	st.global.f32 	[%rd46+12], %f123;
	ld.global.f32 	%f124, [%rd46+16];
	fma.rn.f32 	%f125, %f2, %f124, %f3;
	st.global.f32 	[%rd46+16], %f125;
	ld.global.f32 	%f126, [%rd46+20];
	fma.rn.f32 	%f127, %f2, %f126, %f3;
	st.global.f32 	[%rd46+20], %f127;
	ld.global.f32 	%f128, [%rd46+24];
	fma.rn.f32 	%f129, %f2, %f128, %f3;
	st.global.f32 	[%rd46+24], %f129;
	ld.global.f32 	%f130, [%rd46+28];
	fma.rn.f32 	%f131, %f2, %f130, %f3;
	st.global.f32 	[%rd46+28], %f131;
	ret;

}


// ===== COMPILED SASS (sm_100) =====

	.target	sm_100

	.elftype	@"ET_EXEC"


//--------------------- .note.nv.tkinfo           --------------------------
	.section	.note.nv.tkinfo,"",@"SHT_NOTE"
	.sectionflags	@"SHF_NOTE_NV_TKINFO"
	.tkinfo
        /*0018*/ 	.word	0x00000002
        /*0030*/ 	.string	""
        /*0030*/ 	.string	"ptxas"
        /*0030*/ 	.string	"Cuda compilation tools, release 13.0, V13.0.88"
        /*0030*/ 	.string	"Build cuda_13.0.r13.0/compiler.36424714_0"
        /*0030*/ 	.string	"-arch sm_100 -m 64 "



//--------------------- .note.nv.cuinfo           --------------------------
	.section	.note.nv.cuinfo,"",@"SHT_NOTE"
	.sectionflags	@"SHF_NOTE_NV_CUINFO"
        /*0018*/ 	.short	0x0002
        /*001a*/ 	.short	0x0064
        /*001c*/ 	.short	0x0082
	.zero		2


//--------------------- .nv.info                  --------------------------
	.section	.nv.info,"",@"SHT_CUDA_INFO"
	.align	4


	//----- nvinfo : EIATTR_REGCOUNT
	.align		4
        /*0000*/ 	.byte	0x04, 0x2f
        /*0002*/ 	.short	(.L_1 - .L_0)
	.align		4
.L_0:
        /*0004*/ 	.word	index@(_Z8sgemm_v5ILi128ELi128ELi8ELi8ELi8EEviiifPfS0_fS0_)
        /*0008*/ 	.word	0x0000001f


	//----- nvinfo : EIATTR_FRAME_SIZE
	.align		4
.L_1:
        /*000c*/ 	.byte	0x04, 0x11
        /*000e*/ 	.short	(.L_3 - .L_2)
	.align		4
.L_2:
        /*0010*/ 	.word	index@($__internal_0_$__cuda_sm20_div_u16)
        /*0014*/ 	.word	0x00000000


	//----- nvinfo : EIATTR_FRAME_SIZE
	.align		4
.L_3:
        /*0018*/ 	.byte	0x04, 0x11
        /*001a*/ 	.short	(.L_5 - .L_4)
	.align		4
.L_4:
        /*001c*/ 	.word	index@(_Z8sgemm_v5ILi128ELi128ELi8ELi8ELi8EEviiifPfS0_fS0_)
        /*0020*/ 	.word	0x00000000


	//----- nvinfo : EIATTR_MIN_STACK_SIZE
	.align		4
.L_5:
        /*0024*/ 	.byte	0x04, 0x12
        /*0026*/ 	.short	(.L_7 - .L_6)
	.align		4
.L_6:
        /*0028*/ 	.word	index@(_Z8sgemm_v5ILi128ELi128ELi8ELi8ELi8EEviiifPfS0_fS0_)
        /*002c*/ 	.word	0x00000000
.L_7:


//--------------------- .nv.compat                --------------------------
	.section	.nv.compat,"",@"SHT_CUDA_COMPAT_INFO"
	.align	4
        /*0000*/ 	.byte	0x02, 0x09, 0x00, 0x00, 0x02, 0x02, 0x01, 0x00, 0x02, 0x05, 0x05, 0x00, 0x03, 0x07, 0x01, 0x01
        /*0010*/ 	.byte	0x02, 0x03, 0x00, 0x00, 0x02, 0x06, 0x01, 0x00, 0x04, 0x0b, 0x08, 0x00, 0x01, 0x00, 0x00, 0x00
        /*0020*/ 	.byte	0x00, 0x00, 0x00, 0x00


//--------------------- .nv.info._Z8sgemm_v5ILi128ELi128ELi8ELi8ELi8EEviiifPfS0_fS0_ --------------------------
	.section	.nv.info._Z8sgemm_v5ILi128ELi128ELi8ELi8ELi8EEviiifPfS0_fS0_,"",@"SHT_CUDA_INFO"
	.sectionflags	@""
	.align	4


	//----- nvinfo : EIATTR_CUDA_API_VERSION
	.align		4
        /*0000*/ 	.byte	0x04, 0x37
        /*0002*/ 	.short	(.L_9 - .L_8)
.L_8:
        /*0004*/ 	.word	0x00000082


	//----- nvinfo : EIATTR_KPARAM_INFO
	.align		4
.L_9:
        /*0008*/ 	.byte	0x04, 0x17
        /*000a*/ 	.short	(.L_11 - .L_10)
.L_10:
        /*000c*/ 	.word	0x00000000
        /*0010*/ 	.short	0x0007
        /*0012*/ 	.short	0x0028
        /*0014*/ 	.byte	0x00, 0xf5, 0x21, 0x00


	//----- nvinfo : EIATTR_KPARAM_INFO
	.align		4
.L_11:
        /*0018*/ 	.byte	0x04, 0x17
        /*001a*/ 	.short	(.L_13 - .L_12)
.L_12:
        /*001c*/ 	.word	0x00000000
        /*0020*/ 	.short	0x0006
        /*0022*/ 	.short	0x0020
        /*0024*/ 	.byte	0x00, 0xf0, 0x11, 0x00


	//----- nvinfo : EIATTR_KPARAM_INFO
	.align		4
.L_13:
        /*0028*/ 	.byte	0x04, 0x17
        /*002a*/ 	.short	(.L_15 - .L_14)
.L_14:
        /*002c*/ 	.word	0x00000000
        /*0030*/ 	.short	0x0005
        /*0032*/ 	.short	0x0018
        /*0034*/ 	.byte	0x00, 0xf5, 0x21, 0x00


	//----- nvinfo : EIATTR_KPARAM_INFO
	.align		4
.L_15:
        /*0038*/ 	.byte	0x04, 0x17
        /*003a*/ 	.short	(.L_17 - .L_16)
.L_16:
        /*003c*/ 	.word	0x00000000
        /*0040*/ 	.short	0x0004
        /*0042*/ 	.short	0x0010
        /*0044*/ 	.byte	0x00, 0xf5, 0x21, 0x00


	//----- nvinfo : EIATTR_KPARAM_INFO
	.align		4
.L_17:
        /*0048*/ 	.byte	0x04, 0x17
        /*004a*/ 	.short	(.L_19 - .L_18)
.L_18:
        /*004c*/ 	.word	0x00000000
        /*0050*/ 	.short	0x0003
        /*0052*/ 	.short	0x000c
        /*0054*/ 	.byte	0x00, 0xf0, 0x11, 0x00


	//----- nvinfo : EIATTR_KPARAM_INFO
	.align		4
.L_19:
        /*0058*/ 	.byte	0x04, 0x17
        /*005a*/ 	.short	(.L_21 - .L_20)
.L_20:
        /*005c*/ 	.word	0x00000000
        /*0060*/ 	.short	0x0002
        /*0062*/ 	.short	0x0008
        /*0064*/ 	.byte	0x00, 0xf0, 0x11, 0x00


	//----- nvinfo : EIATTR_KPARAM_INFO
	.align		4
.L_21:
        /*0068*/ 	.byte	0x04, 0x17
        /*006a*/ 	.short	(.L_23 - .L_22)
.L_22:
        /*006c*/ 	.word	0x00000000
        /*0070*/ 	.short	0x0001
        /*0072*/ 	.short	0x0004
        /*0074*/ 	.byte	0x00, 0xf0, 0x11, 0x00


	//----- nvinfo : EIATTR_KPARAM_INFO
	.align		4
.L_23:
        /*0078*/ 	.byte	0x04, 0x17
        /*007a*/ 	.short	(.L_25 - .L_24)
.L_24:
        /*007c*/ 	.word	0x00000000
        /*0080*/ 	.short	0x0000
        /*0082*/ 	.short	0x0000
        /*0084*/ 	.byte	0x00, 0xf0, 0x11, 0x00


	//----- nvinfo : EIATTR_SPARSE_MMA_MASK
	.align		4
.L_25:
        /*0088*/ 	.byte	0x03, 0x50
        /*008a*/ 	.short	0x0000


	//----- nvinfo : EIATTR_MAXREG_COUNT
	.align		4
        /*008c*/ 	.byte	0x03, 0x1b
        /*008e*/ 	.short	0x00ff


	//----- nvinfo : EIATTR_NUM_BARRIERS
	.align		4
        /*0090*/ 	.byte	0x02, 0x4c
        /*0092*/ 	.byte	0x01
	.zero		1


	//----- nvinfo : EIATTR_MERCURY_ISA_VERSION
	.align		4
        /*0094*/ 	.byte	0x03, 0x5f
        /*0096*/ 	.short	0x0101


	//----- nvinfo : EIATTR_VRC_CTA_INIT_COUNT
	.align		4
        /*0098*/ 	.byte	0x02, 0x4a
	.zero		1
	.zero		1


	//----- nvinfo : EIATTR_EXIT_INSTR_OFFSETS
	.align		4
        /*009c*/ 	.byte	0x04, 0x1c
        /*009e*/ 	.short	(.L_27 - .L_26)


	//   ....[0]....
.L_26:
        /*00a0*/ 	.word	0x00001630


	//----- nvinfo : EIATTR_CRS_STACK_SIZE
	.align		4
.L_27:
        /*00a4*/ 	.byte	0x04, 0x1e
        /*00a6*/ 	.short	(.L_29 - .L_28)
.L_28:
        /*00a8*/ 	.word	0x00000000


	//----- nvinfo : EIATTR_CBANK_PARAM_SIZE
	.align		4
.L_29:
        /*00ac*/ 	.byte	0x03, 0x19
        /*00ae*/ 	.short	0x0030


	//----- nvinfo : EIATTR_PARAM_CBANK
	.align		4
        /*00b0*/ 	.byte	0x04, 0x0a
        /*00b2*/ 	.short	(.L_31 - .L_30)
	.align		4
.L_30:
        /*00b4*/ 	.word	index@(.nv.constant0._Z8sgemm_v5ILi128ELi128ELi8ELi8ELi8EEviiifPfS0_fS0_)
        /*00b8*/ 	.short	0x0380
        /*00ba*/ 	.short	0x0030


	//----- nvinfo : EIATTR_SW_WAR
	.align		4
.L_31:
        /*00bc*/ 	.byte	0x04, 0x36
        /*00be*/ 	.short	(.L_33 - .L_32)
.L_32:
        /*00c0*/ 	.word	0x00000008
.L_33:


//--------------------- .nv.callgraph             --------------------------
	.section	.nv.callgraph,"",@"SHT_CUDA_CALLGRAPH"
	.align	4
	.sectionentsize	8
	.align		4
        /*0000*/ 	.word	0x00000000
	.align		4
        /*0004*/ 	.word	0xffffffff
	.align		4
        /*0008*/ 	.word	0x00000000
	.align		4
        /*000c*/ 	.word	0xfffffffe
	.align		4
        /*0010*/ 	.word	0x00000000
	.align		4
        /*0014*/ 	.word	0xfffffffd
	.align		4
        /*0018*/ 	.word	0x00000000
	.align		4
        /*001c*/ 	.word	0xfffffffc


//--------------------- .text._Z8sgemm_v5ILi128ELi128ELi8ELi8ELi8EEviiifPfS0_fS0_ --------------------------
	.section	.text._Z8sgemm_v5ILi128ELi128ELi8ELi8ELi8EEviiifPfS0_fS0_,"ax",@progbits
	.align	128
        .global         _Z8sgemm_v5ILi128ELi128ELi8ELi8ELi8EEviiifPfS0_fS0_
        .type           _Z8sgemm_v5ILi128ELi128ELi8ELi8ELi8EEviiifPfS0_fS0_,@function
        .size           _Z8sgemm_v5ILi128ELi128ELi8ELi8ELi8EEviiifPfS0_fS0_,(.L_x_8 - _Z8sgemm_v5ILi128ELi128ELi8ELi8ELi8EEviiifPfS0_fS0_)
        .other          _Z8sgemm_v5ILi128ELi128ELi8ELi8ELi8EEviiifPfS0_fS0_,@"STO_CUDA_ENTRY STV_DEFAULT"
_Z8sgemm_v5ILi128ELi128ELi8ELi8ELi8EEviiifPfS0_fS0_:
.text._Z8sgemm_v5ILi128ELi128ELi8ELi8ELi8EEviiifPfS0_fS0_:
[----:B------:R-:W-:Y:S01]  /*0000*/  LDC R1, c[0x0][0x37c] ;  /* 0x0000df00ff017b82 */ /* 0x000fe20000000800 */
[----:B------:R-:W0:Y:S07]  /*0010*/  LDCU UR5, c[0x0][0x388] ;  /* 0x00007100ff0577ac */ /* 0x000e2e0008000800 */
[----:B------:R-:W1:Y:S01]  /*0020*/  S2UR UR4, SR_CTAID.Y ;  /* 0x00000000000479c3 */ /* 0x000e620000002600 */
[----:B------:R-:W2:Y:S01]  /*0030*/  S2R R0, SR_TID.X ;  /* 0x0000000000007919 */ /* 0x000ea20000002100 */
[----:B------:R-:W3:Y:S01]  /*0040*/  LDCU.64 UR8, c[0x0][0x358] ;  /* 0x00006b00ff0877ac */ /* 0x000ee20008000a00 */
[----:B0-----:R-:W-:-:S02]  /*0050*/  UISETP.GE.AND UP0, UPT, UR5, 0x1, UPT ;  /* 0x000000010500788c */ /* 0x001fc4000bf06270 */
[----:B-1----:R-:W-:-:S07]  /*0060*/  USHF.L.U32 UR4, UR4, 0x7, URZ ;  /* 0x0000000704047899 */ /* 0x002fce00080006ff */
[----:B---3--:R-:W-:Y:S05]  /*0070*/  BRA.U !UP0, `(.L_x_0) ;  /* 0x0000000508987547 */ /* 0x008fea000b800000 */
[----:B--2---:R-:W-:Y:S01]  /*0080*/  SHF.R.U32.HI R10, RZ, 0x3, R0 ;  /* 0x00000003ff0a7819 */ /* 0x004fe20000011600 */
[----:B------:R-:W-:Y:S01]  /*0090*/  UIMAD UR5, UR4, UR5, URZ ;  /* 0x00000005040572a4 */ /* 0x000fe2000f8e02ff */
[----:B------:R-:W-:Y:S02]  /*00a0*/  LOP3.LUT R11, R0, 0x7, RZ, 0xc0, !PT ;  /* 0x00000007000b7812 */ /* 0x000fe400078ec0ff */
[----:B------:R-:W-:Y:S01]  /*00b0*/  LOP3.LUT R2, R10, 0xffff, RZ, 0xc0, !PT ;  /* 0x0000ffff0a027812 */ /* 0x000fe200078ec0ff */
[----:B------:R-:W-:Y:S01]  /*00c0*/  USHF.R.S32.HI UR10, URZ, 0x1f, UR5 ;  /* 0x0000001fff0a7899 */ /* 0x000fe20008011405 */
[----:B------:R-:W-:-:S11]  /*00d0*/  MOV R7, 0xf0 ;  /* 0x000000f000077802 */ /* 0x000fd60000000f00 */
[----:B------:R-:W-:Y:S05]  /*00e0*/  CALL.REL.NOINC `($__internal_0_$__cuda_sm20_div_u16) ;  /* 0x0000001400547944 */ /* 0x000fea0003c00000 */
[----:B------:R-:W-:Y:S01]  /*00f0*/  ISETP.GT.U32.AND P1, PT, R0, 0x157, PT ;  /* 0x000001570000780c */ /* 0x000fe20003f24070 */
[----:B------:R-:W-:Y:S01]  /*0100*/  BSSY.RECONVERGENT B0, `(.L_x_1) ;  /* 0x0000041000007945 */ /* 0x000fe20003800200 */
[----:B------:R-:W-:Y:S01]  /*0110*/  IADD3 R2, PT, PT, R6, 0x1, RZ ;  /* 0x0000000106027810 */ /* 0x000fe20007ffe0ff */
[----:B------:R-:W-:-:S03]  /*0120*/  IMAD.MOV.U32 R15, RZ, RZ, RZ ;  /* 0x000000ffff0f7224 */ /* 0x000fc600078e00ff */
[----:B------:R-:W-:-:S04]  /*0130*/  LOP3.LUT R16, R2, 0xffff, RZ, 0xc0, !PT ;  /* 0x0000ffff02107812 */ /* 0x000fc800078ec0ff */
[----:B------:R-:W-:-:S04]  /*0140*/  LOP3.LUT R12, R16, 0x3, RZ, 0xc0, !PT ;  /* 0x00000003100c7812 */ /* 0x000fc800078ec0ff */
[----:B------:R-:W-:Y:S01]  /*0150*/  ISETP.NE.AND P0, PT, R12, RZ, PT ;  /* 0x000000ff0c00720c */ /* 0x000fe20003f05270 */
[----:B------:R-:W-:-:S12]  /*0160*/  @P1 BRA `(.L_x_2) ;  /* 0x0000000000e81947 */ /* 0x000fd80003800000 */
[----:B------:R-:W0:Y:S01]  /*0170*/  LDCU UR6, c[0x0][0x388] ;  /* 0x00007100ff0677ac */ /* 0x000e220008000800 */
[----:B------:R-:W1:Y:S01]  /*0180*/  S2UR UR7, SR_CgaCtaId ;  /* 0x00000000000779c3 */ /* 0x000e620000008800 */
[----:B------:R-:W-:Y:S01]  /*0190*/  LOP3.LUT R16, R16, 0xfc, RZ, 0xc0, !PT ;  /* 0x000000fc10107812 */ /* 0x000fe200078ec0ff */
[----:B------:R-:W-:Y:S01]  /*01a0*/  IMAD.MOV.U32 R15, RZ, RZ, RZ ;  /* 0x000000ffff0f7224 */ /* 0x000fe200078e00ff */
[C---:B------:R-:W-:Y:S02]  /*01b0*/  LEA R18, R10.reuse, R11, 0x3 ;  /* 0x0000000b0a127211 */ /* 0x040fe400078e18ff */
[----:B------:R-:W-:Y:S02]  /*01c0*/  LOP3.LUT R13, R10, 0x3f, RZ, 0xc0, !PT ;  /* 0x0000003f0a0d7812 */ /* 0x000fe400078ec0ff */
[----:B------:R-:W-:Y:S01]  /*01d0*/  IADD3 R16, PT, PT, -R16, RZ, RZ ;  /* 0x000000ff10107210 */ /* 0x000fe20007ffe1ff */
[----:B------:R-:W2:Y:S01]  /*01e0*/  LDC.64 R2, c[0x0][0x390] ;  /* 0x0000e400ff027b82 */ /* 0x000ea20000000a00 */
[----:B0-----:R-:W-:Y:S01]  /*01f0*/  IMAD R20, R10, UR6, RZ ;  /* 0x000000060a147c24 */ /* 0x001fe2000f8e02ff */
[----:B------:R-:W-:-:S03]  /*0200*/  UMOV UR6, 0x400 ;  /* 0x0000040000067882 */ /* 0x000fc60000000000 */
[C---:B------:R-:W-:Y:S01]  /*0210*/  IMAD.SHL.U32 R17, R20.reuse, 0x4, RZ ;  /* 0x0000000414117824 */ /* 0x040fe200078e00ff */
[C---:B------:R-:W-:Y:S01]  /*0220*/  IADD3 R4, PT, PT, R11.reuse, R20, RZ ;  /* 0x000000140b047210 */ /* 0x040fe20007ffe0ff */
[----:B-1----:R-:W-:Y:S01]  /*0230*/  ULEA UR6, UR7, UR6, 0x18 ;  /* 0x0000000607067291 */ /* 0x002fe2000f8ec0ff */
[C---:B------:R-:W-:Y:S01]  /*0240*/  LEA R14, R20.reuse, R11, 0x1 ;  /* 0x0000000b140e7211 */ /* 0x040fe200078e08ff */
[----:B------:R-:W-:Y:S01]  /*0250*/  IMAD R20, R20, 0x3, R11 ;  /* 0x0000000314147824 */ /* 0x000fe200078e020b */
[----:B------:R-:W-:Y:S01]  /*0260*/  IADD3 R4, P1, PT, R4, UR5, RZ ;  /* 0x0000000504047c10 */ /* 0x000fe2000ff3e0ff */
[----:B------:R-:W-:Y:S02]  /*0270*/  IMAD.IADD R22, R11, 0x1, R17 ;  /* 0x000000010b167824 */ /* 0x000fe400078e0211 */
[----:B------:R-:W-:Y:S02]  /*0280*/  LEA R18, R18, UR6, 0x2 ;  /* 0x0000000612127c11 */ /* 0x000fe4000f8e10ff */
[----:B------:R-:W-:Y:S01]  /*0290*/  IMAD.X R24, RZ, RZ, UR10, P1 ;  /* 0x0000000aff187e24 */ /* 0x000fe200088e06ff */
[----:B--2---:R-:W-:-:S04]  /*02a0*/  LEA R19, P1, R4, R2, 0x2 ;  /* 0x0000000204137211 */ /* 0x004fc800078210ff */
[----:B------:R-:W-:-:S09]  /*02b0*/  LEA.HI.X R24, R4, R3, R24, 0x2, P1 ;  /* 0x0000000304187211 */ /* 0x000fd200008f1418 */
.L_x_3:
[----:B-1----:R-:W-:Y:S02]  /*02c0*/  IADD3 R4, P2, PT, R14, UR5, RZ ;  /* 0x000000050e047c10 */ /* 0x002fe4000ff5e0ff */
[----:B------:R-:W-:Y:S02]  /*02d0*/  IADD3 R5, P1, PT, R20, UR5, RZ ;  /* 0x0000000514057c10 */ /* 0x000fe4000ff3e0ff */
[----:B------:R-:W-:Y:S02]  /*02e0*/  IADD3.X R6, PT, PT, RZ, UR10, RZ, P2, !PT ;  /* 0x0000000aff067c10 */ /* 0x000fe400097fe4ff */
[----:B------:R-:W-:Y:S01]  /*02f0*/  LEA R8, P3, R4, R2, 0x2 ;  /* 0x0000000204087211 */ /* 0x000fe200078610ff */
[----:B------:R-:W-:Y:S01]  /*0300*/  IMAD.X R28, RZ, RZ, UR10, P1 ;  /* 0x0000000aff1c7e24 */ /* 0x000fe200088e06ff */
[----:B------:R-:W-:Y:S02]  /*0310*/  IADD3 R7, P2, PT, R22, UR5, RZ ;  /* 0x0000000516077c10 */ /* 0x000fe4000ff5e0ff */
[----:B------:R-:W-:-:S02]  /*0320*/  LEA.HI.X R9, R4, R3, R6, 0x2, P3 ;  /* 0x0000000304097211 */ /* 0x000fc400018f1406 */
[-C--:B------:R-:W-:Y:S02]  /*0330*/  LEA R4, P1, R5, R2.reuse, 0x2 ;  /* 0x0000000205047211 */ /* 0x080fe400078210ff */
[----:B------:R-:W-:Y:S01]  /*0340*/  IADD3.X R26, PT, PT, RZ, UR10, RZ, P2, !PT ;  /* 0x0000000aff1a7c10 */ /* 0x000fe200097fe4ff */
[----:B------:R0:W2:Y:S01]  /*0350*/  LDG.E R23, desc[UR8][R8.64] ;  /* 0x0000000808177981 */ /* 0x0000a2000c1e1900 */
[----:B------:R-:W-:Y:S02]  /*0360*/  LEA R6, P2, R7, R2, 0x2 ;  /* 0x0000000207067211 */ /* 0x000fe400078410ff */
[-C--:B------:R-:W-:Y:S02]  /*0370*/  LEA.HI.X R5, R5, R3.reuse, R28, 0x2, P1 ;  /* 0x0000000305057211 */ /* 0x080fe400008f141c */
[----:B------:R-:W-:-:S03]  /*0380*/  LEA.HI.X R7, R7, R3, R26, 0x2, P2 ;  /* 0x0000000307077211 */ /* 0x000fc600010f141a */
[----:B------:R-:W3:Y:S01]  /*0390*/  LDG.E R4, desc[UR8][R4.64] ;  /* 0x0000000804047981 */ /* 0x000ee2000c1e1900 */
[----:B0-----:R-:W-:Y:S01]  /*03a0*/  IMAD.MOV.U32 R8, RZ, RZ, R19 ;  /* 0x000000ffff087224 */ /* 0x001fe200078e0013 */
[----:B------:R-:W-:Y:S02]  /*03b0*/  MOV R9, R24 ;  /* 0x0000001800097202 */ /* 0x000fe40000000f00 */
[----:B------:R-:W4:Y:S04]  /*03c0*/  LDG.E R6, desc[UR8][R6.64] ;  /* 0x0000000806067981 */ /* 0x000f28000c1e1900 */
[----:B------:R0:W5:Y:S01]  /*03d0*/  LDG.E R21, desc[UR8][R8.64] ;  /* 0x0000000808157981 */ /* 0x000162000c1e1900 */
[C-C-:B------:R-:W-:Y:S01]  /*03e0*/  IMAD R26, R13.reuse, 0x20, R18.reuse ;  /* 0x000000200d1a7824 */ /* 0x140fe200078e0212 */
[C---:B------:R-:W-:Y:S01]  /*03f0*/  LEA R25, R13.reuse, R18, 0x6 ;  /* 0x000000120d197211 */ /* 0x040fe200078e30ff */
[----:B------:R-:W-:-:S02]  /*0400*/  IMAD R27, R13, 0x60, R18 ;  /* 0x000000600d1b7824 */ /* 0x000fc400078e0212 */
[----:B------:R-:W-:-:S05]  /*0410*/  VIADD R16, R16, 0x4 ;  /* 0x0000000410107836 */ /* 0x000fca0000000000 */
[----:B------:R-:W-:Y:S01]  /*0420*/  ISETP.NE.AND P1, PT, R16, RZ, PT ;  /* 0x000000ff1000720c */ /* 0x000fe20003f25270 */
[C---:B0-----:R-:W-:Y:S01]  /*0430*/  IMAD.WIDE.U32 R8, R17.reuse, 0x4, R8 ;  /* 0x0000000411087825 */ /* 0x041fe200078e0008 */
[C---:B------:R-:W-:Y:S02]  /*0440*/  IADD3 R15, PT, PT, R10.reuse, R15, R10 ;  /* 0x0000000f0a0f7210 */ /* 0x040fe40007ffe00a */
[C---:B------:R-:W-:Y:S01]  /*0450*/  IADD3 R14, PT, PT, R17.reuse, R14, RZ ;  /* 0x0000000e110e7210 */ /* 0x040fe20007ffe0ff */
[----:B------:R-:W-:Y:S01]  /*0460*/  IMAD.MOV.U32 R24, RZ, RZ, R9 ;  /* 0x000000ffff187224 */ /* 0x000fe200078e0009 */
[----:B------:R-:W-:Y:S01]  /*0470*/  MOV R19, R8 ;  /* 0x0000000800137202 */ /* 0x000fe20000000f00 */
[C---:B------:R-:W-:Y:S01]  /*0480*/  IMAD.IADD R20, R17.reuse, 0x1, R20 ;  /* 0x0000000111147824 */ /* 0x040fe200078e0214 */
[C---:B------:R-:W-:Y:S02]  /*0490*/  IADD3 R15, PT, PT, R10.reuse, R15, R10 ;  /* 0x0000000f0a0f7210 */ /* 0x040fe40007ffe00a */
[----:B------:R-:W-:Y:S01]  /*04a0*/  IADD3 R22, PT, PT, R17, R22, RZ ;  /* 0x0000001611167210 */ /* 0x000fe20007ffe0ff */
[----:B-----5:R0:W-:Y:S04]  /*04b0*/  STS [R18], R21 ;  /* 0x0000001512007388 */ /* 0x0201e80000000800 */
[----:B--2---:R1:W-:Y:S04]  /*04c0*/  STS [R26], R23 ;  /* 0x000000171a007388 */ /* 0x0043e80000000800 */
[----:B---3--:R1:W-:Y:S04]  /*04d0*/  STS [R25], R4 ;  /* 0x0000000419007388 */ /* 0x0083e80000000800 */
[----:B----4-:R1:W-:Y:S01]  /*04e0*/  STS [R27], R6 ;  /* 0x000000061b007388 */ /* 0x0103e20000000800 */
[----:B0-----:R-:W-:Y:S01]  /*04f0*/  IMAD R18, R10, 0x80, R18 ;  /* 0x000000800a127824 */ /* 0x001fe200078e0212 */
[----:B------:R-:W-:Y:S06]  /*0500*/  @P1 BRA `(.L_x_3) ;  /* 0xfffffffc006c1947 */ /* 0x000fec000383ffff */
.L_x_2:
[----:B------:R-:W-:Y:S05]  /*0510*/  BSYNC.RECONVERGENT B0 ;  /* 0x0000000000007941 */ /* 0x000fea0003800200 */
.L_x_1:
[----:B------:R-:W-:Y:S04]  /*0520*/  BSSY.RECONVERGENT B0, `(.L_x_4) ;  /* 0x000001a000007945 */ /* 0x000fe80003800200 */
[----:B------:R-:W-:Y:S05]  /*0530*/  @!P0 BRA `(.L_x_5) ;  /* 0x0000000000608947 */ /* 0x000fea0003800000 */
[----:B------:R-:W0:Y:S01]  /*0540*/  LDCU UR11, c[0x0][0x388] ;  /* 0x00007100ff0b77ac */ /* 0x000e220008000800 */
[----:B------:R-:W2:Y:S01]  /*0550*/  S2UR UR7, SR_CgaCtaId ;  /* 0x00000000000779c3 */ /* 0x000ea20000008800 */
[----:B------:R-:W-:Y:S01]  /*0560*/  IADD3 R2, PT, PT, R10, R15, RZ ;  /* 0x0000000f0a027210 */ /* 0x000fe20007ffe0ff */
[----:B------:R-:W-:Y:S01]  /*0570*/  IMAD.MOV R12, RZ, RZ, -R12 ;  /* 0x000000ffff0c7224 */ /* 0x000fe200078e0a0c */
[----:B------:R-:W3:Y:S01]  /*0580*/  LDCU.64 UR12, c[0x0][0x390] ;  /* 0x00007200ff0c77ac */ /* 0x000ee20008000a00 */
[----:B------:R-:W-:Y:S02]  /*0590*/  UMOV UR6, 0x400 ;  /* 0x0000040000067882 */ /* 0x000fe40000000000 */
[C---:B0-----:R-:W-:Y:S01]  /*05a0*/  IMAD R3, R2.reuse, UR11, R11 ;  /* 0x0000000b02037c24 */ /* 0x041fe2000f8e020b */
[----:B------:R-:W-:Y:S01]  /*05b0*/  LEA R2, R2, R11, 0x3 ;  /* 0x0000000b02027211 */ /* 0x000fe200078e18ff */
[----:B------:R-:W-:-:S03]  /*05c0*/  IMAD R9, R10, UR11, RZ ;  /* 0x0000000b0a097c24 */ /* 0x000fc6000f8e02ff */
[----:B------:R-:W-:Y:S01]  /*05d0*/  IADD3 R3, P0, PT, R3, UR5, RZ ;  /* 0x0000000503037c10 */ /* 0x000fe2000ff1e0ff */
[----:B--2---:R-:W-:-:S04]  /*05e0*/  ULEA UR6, UR7, UR6, 0x18 ;  /* 0x0000000607067291 */ /* 0x004fc8000f8ec0ff */
[----:B-1----:R-:W-:Y:S01]  /*05f0*/  IMAD.X R6, RZ, RZ, UR10, P0 ;  /* 0x0000000aff067e24 */ /* 0x002fe200080e06ff */
[C---:B---3--:R-:W-:Y:S02]  /*0600*/  LEA R4, P0, R3.reuse, UR12, 0x2 ;  /* 0x0000000c03047c11 */ /* 0x048fe4000f8010ff */
[----:B------:R-:W-:Y:S02]  /*0610*/  LEA R7, R2, UR6, 0x2 ;  /* 0x0000000602077c11 */ /* 0x000fe4000f8e10ff */
[----:B------:R-:W-:-:S09]  /*0620*/  LEA.HI.X R3, R3, UR13, R6, 0x2, P0 ;  /* 0x0000000d03037c11 */ /* 0x000fd200080f1406 */
.L_x_6:
[----:B------:R-:W-:-:S05]  /*0630*/  MOV R5, R3 ;  /* 0x0000000300057202 */ /* 0x000fca0000000f00 */
[----:B------:R0:W2:Y:S01]  /*0640*/  LDG.E R6, desc[UR8][R4.64] ;  /* 0x0000000804067981 */ /* 0x0000a2000c1e1900 */
[----:B------:R-:W-:Y:S02]  /*0650*/  VIADD R12, R12, 0x1 ;  /* 0x000000010c0c7836 */ /* 0x000fe40000000000 */
[----:B------:R-:W-:-:S03]  /*0660*/  IMAD.WIDE.U32 R2, R9, 0x4, R4 ;  /* 0x0000000409027825 */ /* 0x000fc600078e0004 */
[----:B------:R-:W-:Y:S02]  /*0670*/  ISETP.NE.AND P0, PT, R12, RZ, PT ;  /* 0x000000ff0c00720c */ /* 0x000fe40003f05270 */
[----:B0-----:R-:W-:Y:S01]  /*0680*/  MOV R4, R2 ;  /* 0x0000000200047202 */ /* 0x001fe20000000f00 */
[----:B--2---:R0:W-:Y:S02]  /*0690*/  STS [R7], R6 ;  /* 0x0000000607007388 */ /* 0x0041e40000000800 */
[----:B0-----:R-:W-:-:S08]  /*06a0*/  IMAD R7, R10, 0x20, R7 ;  /* 0x000000200a077824 */ /* 0x001fd000078e0207 */
[----:B------:R-:W-:Y:S05]  /*06b0*/  @P0 BRA `(.L_x_6) ;  /* 0xfffffffc00dc0947 */ /* 0x000fea000383ffff */
.L_x_5:
[----:B------:R-:W-:Y:S05]  /*06c0*/  BSYNC.RECONVERGENT B0 ;  /* 0x0000000000007941 */ /* 0x000fea0003800200 */
.L_x_4:
[----:B------:R-:W-:Y:S06]  /*06d0*/  BAR.SYNC.DEFER_BLOCKING 0x0 ;  /* 0x0000000000007b1d */ /* 0x000fec0000010000 */
.L_x_0:
[----:B------:R-:W0:Y:S01]  /*06e0*/  S2UR UR5, SR_CTAID.X ;  /* 0x00000000000579c3 */ /* 0x000e220000002500 */
[----:B------:R-:W3:Y:S01]  /*06f0*/  LDCU UR7, c[0x0][0x384] ;  /* 0x00007080ff0777ac */ /* 0x000ee20008000800 */
[----:B--2---:R-:W-:Y:S02]  /*0700*/  SHF.R.U32.HI R2, RZ, 0x1, R0 ;  /* 0x00000001ff027819 */ /* 0x004fe40000011600 */
[----:B------:R-:W-:Y:S01]  /*0710*/  SHF.L.U32 R0, R0, 0x3, RZ ;  /* 0x0000000300007819 */ /* 0x000fe200000006ff */
[----:B------:R-:W1:Y:S01]  /*0720*/  LDCU.64 UR12, c[0x0][0x3a8] ;  /* 0x00007500ff0c77ac */ /* 0x000e620008000a00 */
[----:B------:R-:W-:Y:S02]  /*0730*/  LOP3.LUT R2, R2, 0x1f8, RZ, 0xc0, !PT ;  /* 0x000001f802027812 */ /* 0x000fe400078ec0ff */
[----:B------:R-:W-:Y:S01]  /*0740*/  LOP3.LUT R3, R0, 0x78, RZ, 0xc0, !PT ;  /* 0x0000007800037812 */ /* 0x000fe200078ec0ff */
[----:B------:R-:W2:Y:S01]  /*0750*/  LDCU UR10, c[0x0][0x38c] ;  /* 0x00007180ff0a77ac */ /* 0x000ea20008000800 */
[----:B------:R-:W4:Y:S03]  /*0760*/  LDCU UR11, c[0x0][0x3a0] ;  /* 0x00007400ff0b77ac */ /* 0x000f260008000800 */
[----:B---3--:R-:W-:Y:S01]  /*0770*/  IMAD R2, R2, UR7, R3 ;  /* 0x0000000702027c24 */ /* 0x008fe2000f8e0203 */
[----:B0-----:R-:W-:-:S04]  /*0780*/  USHF.L.U32 UR5, UR5, 0x7, URZ ;  /* 0x0000000705057899 */ /* 0x001fc800080006ff */
[----:B------:R-:W-:-:S04]  /*0790*/  UIMAD UR5, UR4, UR7, UR5 ;  /* 0x00000007040572a4 */ /* 0x000fc8000f8e0205 */
[----:B------:R-:W-:Y:S02]  /*07a0*/  USHF.R.S32.HI UR6, URZ, 0x1f, UR5 ;  /* 0x0000001fff067899 */ /* 0x000fe40008011405 */
[----:B------:R-:W-:-:S04]  /*07b0*/  IADD3 R0, P0, PT, R2, UR5, RZ ;  /* 0x0000000502007c10 */ /* 0x000fc8000ff1e0ff */
[----:B------:R-:W-:Y:S02]  /*07c0*/  LEA.HI.X.SX32 R3, R2, UR6, 0x1, P0 ;  /* 0x0000000602037c11 */ /* 0x000fe400080f0eff */
[----:B-1----:R-:W-:-:S04]  /*07d0*/  LEA R4, P0, R0, UR12, 0x2 ;  /* 0x0000000c00047c11 */ /* 0x002fc8000f8010ff */
[----:B------:R-:W-:-:S05]  /*07e0*/  LEA.HI.X R5, R0, UR13, R3, 0x2, P0 ;  /* 0x0000000d00057c11 */ /* 0x000fca00080f1403 */
[----:B------:R-:W4:Y:S04]  /*07f0*/  LDG.E R3, desc[UR8][R4.64] ;  /* 0x0000000804037981 */ /* 0x000f28000c1e1900 */
[----:B------:R-:W3:Y:S04]  /*0800*/  LDG.E R9, desc[UR8][R4.64+0x4] ;  /* 0x0000040804097981 */ /* 0x000ee8000c1e1900 */
[----:B------:R-:W5:Y:S04]  /*0810*/  LDG.E R11, desc[UR8][R4.64+0x8] ;  /* 0x00000808040b7981 */ /* 0x000f68000c1e1900 */
[----:B------:R-:W5:Y:S04]  /*0820*/  LDG.E R13, desc[UR8][R4.64+0xc] ;  /* 0x00000c08040d7981 */ /* 0x000f68000c1e1900 */
[----:B------:R-:W5:Y:S04]  /*0830*/  LDG.E R15, desc[UR8][R4.64+0x10] ;  /* 0x00001008040f7981 */ /* 0x000f68000c1e1900 */
[----:B------:R-:W5:Y:S04]  /*0840*/  LDG.E R17, desc[UR8][R4.64+0x14] ;  /* 0x0000140804117981 */ /* 0x000f68000c1e1900 */
[----:B------:R-:W5:Y:S04]  /*0850*/  LDG.E R19, desc[UR8][R4.64+0x18] ;  /* 0x0000180804137981 */ /* 0x000f68000c1e1900 */
[----:B------:R-:W5:Y:S01]  /*0860*/  LDG.E R21, desc[UR8][R4.64+0x1c] ;  /* 0x00001c0804157981 */ /* 0x000f62000c1e1900 */
[----:B------:R-:W-:-:S02]  /*0870*/  VIADD R6, R2, UR7 ;  /* 0x0000000702067c36 */ /* 0x000fc40008000000 */
[----:B--2---:R-:W-:-:S03]  /*0880*/  FMUL R0, RZ, UR10 ;  /* 0x0000000aff007c20 */ /* 0x004fc60008400000 */
[----:B------:R-:W-:-:S04]  /*0890*/  IADD3 R8, P0, PT, R6, UR5, RZ ;  /* 0x0000000506087c10 */ /* 0x000fc8000ff1e0ff */
[----:B------:R-:W-:Y:S02]  /*08a0*/  LEA.HI.X.SX32 R23, R6, UR6, 0x1, P0 ;  /* 0x0000000606177c11 */ /* 0x000fe400080f0eff */
[----:B------:R-:W-:Y:S01]  /*08b0*/  LEA R2, P0, R8, UR12, 0x2 ;  /* 0x0000000c08027c11 */ /* 0x000fe2000f8010ff */
[----:B----4-:R-:W-:-:S03]  /*08c0*/  FFMA R7, R3, UR11, R0 ;  /* 0x0000000b03077c23 */ /* 0x010fc60008000000 */
[----:B------:R-:W-:Y:S01]  /*08d0*/  LEA.HI.X R3, R8, UR13, R23, 0x2, P0 ;  /* 0x0000000d08037c11 */ /* 0x000fe200080f1417 */
[--C-:B---3--:R-:W-:Y:S01]  /*08e0*/  FFMA R9, R9, UR11, R0.reuse ;  /* 0x0000000b09097c23 */ /* 0x108fe20008000000 */
[----:B------:R0:W-:Y:S01]  /*08f0*/  STG.E desc[UR8][R4.64], R7 ;  /* 0x0000000704007986 */ /* 0x0001e2000c101908 */
[----:B-----5:R-:W-:-:S03]  /*0900*/  FFMA R11, R11, UR11, R0 ;  /* 0x0000000b0b0b7c23 */ /* 0x020fc60008000000 */
[----:B------:R1:W-:Y:S01]  /*0910*/  STG.E desc[UR8][R4.64+0x4], R9 ;  /* 0x0000040904007986 */ /* 0x0003e2000c101908 */
[----:B------:R-:W-:-:S03]  /*0920*/  FFMA R13, R13, UR11, R0 ;  /* 0x0000000b0d0d7c23 */ /* 0x000fc60008000000 */
[----:B------:R2:W-:Y:S01]  /*0930*/  STG.E desc[UR8][R4.64+0x8], R11 ;  /* 0x0000080b04007986 */ /* 0x0005e2000c101908 */
[----:B------:R-:W-:-:S03]  /*0940*/  FFMA R15, R15, UR11, R0 ;  /* 0x0000000b0f0f7c23 */ /* 0x000fc60008000000 */
[----:B------:R3:W-:Y:S01]  /*0950*/  STG.E desc[UR8][R4.64+0xc], R13 ;  /* 0x00000c0d04007986 */ /* 0x0007e2000c101908 */
[----:B------:R-:W-:-:S03]  /*0960*/  FFMA R17, R17, UR11, R0 ;  /* 0x0000000b11117c23 */ /* 0x000fc60008000000 */
[----:B------:R4:W-:Y:S01]  /*0970*/  STG.E desc[UR8][R4.64+0x10], R15 ;  /* 0x0000100f04007986 */ /* 0x0009e2000c101908 */
[----:B------:R-:W-:-:S03]  /*0980*/  FFMA R19, R19, UR11, R0 ;  /* 0x0000000b13137c23 */ /* 0x000fc60008000000 */
[----:B------:R-:W-:Y:S01]  /*0990*/  STG.E desc[UR8][R4.64+0x14], R17 ;  /* 0x0000141104007986 */ /* 0x000fe2000c101908 */
[----:B------:R-:W-:-:S03]  /*09a0*/  FFMA R21, R21, UR11, R0 ;  /* 0x0000000b15157c23 */ /* 0x000fc60008000000 */
[----:B------:R-:W-:Y:S04]  /*09b0*/  STG.E desc[UR8][R4.64+0x18], R19 ;  /* 0x0000181304007986 */ /* 0x000fe8000c101908 */
[----:B------:R5:W-:Y:S04]  /*09c0*/  STG.E desc[UR8][R4.64+0x1c], R21 ;  /* 0x00001c1504007986 */ /* 0x000be8000c101908 */
[----:B0-----:R-:W5:Y:S04]  /*09d0*/  LDG.E R7, desc[UR8][R2.64] ;  /* 0x0000000802077981 */ /* 0x001f68000c1e1900 */
[----:B-1----:R-:W5:Y:S04]  /*09e0*/  LDG.E R9, desc[UR8][R2.64+0x4] ;  /* 0x0000040802097981 */ /* 0x002f68000c1e1900 */
[----:B--2---:R-:W2:Y:S04]  /*09f0*/  LDG.E R11, desc[UR8][R2.64+0x8] ;  /* 0x00000808020b7981 */ /* 0x004ea8000c1e1900 */
[----:B------:R-:W2:Y:S04]  /*0a00*/  LDG.E R23, desc[UR8][R2.64+0xc] ;  /* 0x00000c0802177981 */ /* 0x000ea8000c1e1900 */
[----:B------:R-:W2:Y:S04]  /*0a10*/  LDG.E R25, desc[UR8][R2.64+0x10] ;  /* 0x0000100802197981 */ /* 0x000ea8000c1e1900 */
[----:B------:R-:W2:Y:S04]  /*0a20*/  LDG.E R27, desc[UR8][R2.64+0x14] ;  /* 0x00001408021b7981 */ /* 0x000ea8000c1e1900 */
[----:B---3--:R-:W3:Y:S04]  /*0a30*/  LDG.E R13, desc[UR8][R2.64+0x18] ;  /* 0x00001808020d7981 */ /* 0x008ee8000c1e1900 */
[----:B----4-:R-:W4:Y:S01]  /*0a40*/  LDG.E R15, desc[UR8][R2.64+0x1c] ;  /* 0x00001c08020f7981 */ /* 0x010f22000c1e1900 */
[----:B------:R-:W-:-:S04]  /*0a50*/  IADD3 R6, PT, PT, R6, UR7, RZ ;  /* 0x0000000706067c10 */ /* 0x000fc8000fffe0ff */
[----:B------:R-:W-:-:S04]  /*0a60*/  IADD3 R8, P0, PT, R6, UR5, RZ ;  /* 0x0000000506087c10 */ /* 0x000fc8000ff1e0ff */
[----:B-----5:R-:W-:Y:S02]  /*0a70*/  LEA.HI.X.SX32 R5, R6, UR6, 0x1, P0 ;  /* 0x0000000606057c11 */ /* 0x020fe400080f0eff */
[----:B------:R-:W-:-:S04]  /*0a80*/  LEA R4, P0, R8, UR12, 0x2 ;  /* 0x0000000c08047c11 */ /* 0x000fc8000f8010ff */
[----:B------:R-:W-:Y:S01]  /*0a90*/  LEA.HI.X R5, R8, UR13, R5, 0x2, P0 ;  /* 0x0000000d08057c11 */ /* 0x000fe200080f1405 */
[--C-:B------:R-:W-:Y:S01]  /*0aa0*/  FFMA R7, R7, UR11, R0.reuse ;  /* 0x0000000b07077c23 */ /* 0x100fe20008000000 */
[----:B------:R-:W-:-:S04]  /*0ab0*/  FFMA R9, R9, UR11, R0 ;  /* 0x0000000b09097c23 */ /* 0x000fc80008000000 */
[----:B------:R0:W-:Y:S01]  /*0ac0*/  STG.E desc[UR8][R2.64], R7 ;  /* 0x0000000702007986 */ /* 0x0001e2000c101908 */
[----:B--2---:R-:W-:-:S03]  /*0ad0*/  FFMA R11, R11, UR11, R0 ;  /* 0x0000000b0b0b7c23 */ /* 0x004fc60008000000 */
[----:B------:R1:W-:Y:S01]  /*0ae0*/  STG.E desc[UR8][R2.64+0x4], R9 ;  /* 0x0000040902007986 */ /* 0x0003e2000c101908 */
[----:B------:R-:W-:-:S03]  /*0af0*/  FFMA R23, R23, UR11, R0 ;  /* 0x0000000b17177c23 */ /* 0x000fc60008000000 */
[----:B------:R2:W-:Y:S01]  /*0b00*/  STG.E desc[UR8][R2.64+0x8], R11 ;  /* 0x0000080b02007986 */ /* 0x0005e2000c101908 */
[----:B------:R-:W-:-:S03]  /*0b10*/  FFMA R25, R25, UR11, R0 ;  /* 0x0000000b19197c23 */ /* 0x000fc60008000000 */
[----:B------:R5:W-:Y:S01]  /*0b20*/  STG.E desc[UR8][R2.64+0xc], R23 ;  /* 0x00000c1702007986 */ /* 0x000be2000c101908 */
[----:B------:R-:W-:-:S03]  /*0b30*/  FFMA R27, R27, UR11, R0 ;  /* 0x0000000b1b1b7c23 */ /* 0x000fc60008000000 */
[----:B------:R5:W-:Y:S01]  /*0b40*/  STG.E desc[UR8][R2.64+0x10], R25 ;  /* 0x0000101902007986 */ /* 0x000be2000c101908 */
[----:B---3--:R-:W-:-:S03]  /*0b50*/  FFMA R13, R13, UR11, R0 ;  /* 0x0000000b0d0d7c23 */ /* 0x008fc60008000000 */
[----:B------:R-:W-:Y:S01]  /*0b60*/  STG.E desc[UR8][R2.64+0x14], R27 ;  /* 0x0000141b02007986 */ /* 0x000fe2000c101908 */
[----:B----4-:R-:W-:-:S03]  /*0b70*/  FFMA R15, R15, UR11, R0 ;  /* 0x0000000b0f0f7c23 */ /* 0x010fc60008000000 */
[----:B------:R-:W-:Y:S04]  /*0b80*/  STG.E desc[UR8][R2.64+0x18], R13 ;  /* 0x0000180d02007986 */ /* 0x000fe8000c101908 */
[----:B------:R3:W-:Y:S04]  /*0b90*/  STG.E desc[UR8][R2.64+0x1c], R15 ;  /* 0x00001c0f02007986 */ /* 0x0007e8000c101908 */
[----:B0-----:R-:W4:Y:S04]  /*0ba0*/  LDG.E R7, desc[UR8][R4.64] ;  /* 0x0000000804077981 */ /* 0x001f28000c1e1900 */
[----:B-1----:R-:W4:Y:S04]  /*0bb0*/  LDG.E R9, desc[UR8][R4.64+0x4] ;  /* 0x0000040804097981 */ /* 0x002f28000c1e1900 */
[----:B--2---:R-:W2:Y:S04]  /*0bc0*/  LDG.E R11, desc[UR8][R4.64+0x8] ;  /* 0x00000808040b7981 */ /* 0x004ea8000c1e1900 */
[----:B------:R-:W2:Y:S04]  /*0bd0*/  LDG.E R17, desc[UR8][R4.64+0xc] ;  /* 0x00000c0804117981 */ /* 0x000ea8000c1e1900 */
[----:B------:R-:W2:Y:S04]  /*0be0*/  LDG.E R19, desc[UR8][R4.64+0x10] ;  /* 0x0000100804137981 */ /* 0x000ea8000c1e1900 */
[----:B------:R-:W2:Y:S04]  /*0bf0*/  LDG.E R21, desc[UR8][R4.64+0x14] ;  /* 0x0000140804157981 */ /* 0x000ea8000c1e1900 */
[----:B-----5:R-:W5:Y:S04]  /*0c00*/  LDG.E R23, desc[UR8][R4.64+0x18] ;  /* 0x0000180804177981 */ /* 0x020f68000c1e1900 */
[----:B------:R-:W5:Y:S01]  /*0c10*/  LDG.E R25, desc[UR8][R4.64+0x1c] ;  /* 0x00001c0804197981 */ /* 0x000f62000c1e1900 */
[----:B------:R-:W-:-:S05]  /*0c20*/  VIADD R6, R6, UR7 ;  /* 0x0000000706067c36 */ /* 0x000fca0008000000 */
[----:B------:R-:W-:-:S04]  /*0c30*/  IADD3 R8, P0, PT, R6, UR5, RZ ;  /* 0x0000000506087c10 */ /* 0x000fc8000ff1e0ff */
[----:B---3--:R-:W-:Y:S02]  /*0c40*/  LEA.HI.X.SX32 R3, R6, UR6, 0x1, P0 ;  /* 0x0000000606037c11 */ /* 0x008fe400080f0eff */
[----:B------:R-:W-:-:S04]  /*0c50*/  LEA R2, P0, R8, UR12, 0x2 ;  /* 0x0000000c08027c11 */ /* 0x000fc8000f8010ff */
[----:B------:R-:W-:Y:S01]  /*0c60*/  LEA.HI.X R3, R8, UR13, R3, 0x2, P0 ;  /* 0x0000000d08037c11 */ /* 0x000fe200080f1403 */
[--C-:B----4-:R-:W-:Y:S01]  /*0c70*/  FFMA R7, R7, UR11, R0.reuse ;  /* 0x0000000b07077c23 */ /* 0x110fe20008000000 */
        /* <DEDUP_REMOVED lines=10> */
[----:B-----5:R-:W-:-:S03]  /*0d20*/  FFMA R23, R23, UR11, R0 ;  /* 0x0000000b17177c23 */ /* 0x020fc60008000000 */
        /* <DEDUP_REMOVED lines=119> */
[----:B------:R-:W-:Y:S04]  /*14a0*/  STG.E desc[UR8][R4.64+0x1c], R19 ;  /* 0x00001c1304007986 */ /* 0x000fe8000c101908 */
        /* <DEDUP_REMOVED lines=8> */
[--C-:B-----5:R-:W-:Y:S01]  /*1530*/  FFMA R7, R7, UR11, R0.reuse ;  /* 0x0000000b07077c23 */ /* 0x120fe20008000000 */
[----:B------:R-:W-:-:S04]  /*1540*/  FFMA R9, R9, UR11, R0 ;  /* 0x0000000b09097c23 */ /* 0x000fc80008000000 */
[----:B------:R-:W-:Y:S01]  /*1550*/  STG.E desc[UR8][R2.64], R7 ;  /* 0x0000000702007986 */ /* 0x000fe2000c101908 */
[----:B--2---:R-:W-:-:S03]  /*1560*/  FFMA R11, R11, UR11, R0 ;  /* 0x0000000b0b0b7c23 */ /* 0x004fc60008000000 */
[----:B------:R-:W-:Y:S01]  /*1570*/  STG.E desc[UR8][R2.64+0x4], R9 ;  /* 0x0000040902007986 */ /* 0x000fe2000c101908 */
[----:B------:R-:W-:-:S03]  /*1580*/  FFMA R21, R21, UR11, R0 ;  /* 0x0000000b15157c23 */ /* 0x000fc60008000000 */
[----:B------:R-:W-:Y:S01]  /*1590*/  STG.E desc[UR8][R2.64+0x8], R11 ;  /* 0x0000080b02007986 */ /* 0x000fe2000c101908 */
[----:B------:R-:W-:-:S03]  /*15a0*/  FFMA R23, R23, UR11, R0 ;  /* 0x0000000b17177c23 */ /* 0x000fc60008000000 */
[----:B------:R-:W-:Y:S01]  /*15b0*/  STG.E desc[UR8][R2.64+0xc], R21 ;  /* 0x00000c1502007986 */ /* 0x000fe2000c101908 */
[----:B------:R-:W-:-:S03]  /*15c0*/  FFMA R27, R27, UR11, R0 ;  /* 0x0000000b1b1b7c23 */ /* 0x000fc60008000000 */
[----:B------:R-:W-:Y:S01]  /*15d0*/  STG.E desc[UR8][R2.64+0x10], R23 ;  /* 0x0000101702007986 */ /* 0x000fe2000c101908 */
[----:B---3--:R-:W-:-:S03]  /*15e0*/  FFMA R13, R13, UR11, R0 ;  /* 0x0000000b0d0d7c23 */ /* 0x008fc60008000000 */
[----:B------:R-:W-:Y:S01]  /*15f0*/  STG.E desc[UR8][R2.64+0x14], R27 ;  /* 0x0000141b02007986 */ /* 0x000fe2000c101908 */
[----:B----4-:R-:W-:-:S03]  /*1600*/  FFMA R15, R15, UR11, R0 ;  /* 0x0000000b0f0f7c23 */ /* 0x010fc60008000000 */
[----:B------:R-:W-:Y:S04]  /*1610*/  STG.E desc[UR8][R2.64+0x18], R13 ;  /* 0x0000180d02007986 */ /* 0x000fe8000c101908 */
[----:B------:R-:W-:Y:S01]  /*1620*/  STG.E desc[UR8][R2.64+0x1c], R15 ;  /* 0x00001c0f02007986 */ /* 0x000fe2000c101908 */
[----:B------:R-:W-:Y:S05]  /*1630*/  EXIT ;  /* 0x000000000000794d */ /* 0x000fea0003800000 */
        .weak           $__internal_0_$__cuda_sm20_div_u16
        .type           $__internal_0_$__cuda_sm20_div_u16,@function
        .size           $__internal_0_$__cuda_sm20_div_u16,(.L_x_8 - $__internal_0_$__cuda_sm20_div_u16)
$__internal_0_$__cuda_sm20_div_u16:
[----:B------:R-:W0:Y:S01]  /*1640*/  I2F.U16 R3, R2 ;  /* 0x0000000200037306 */ /* 0x000e220000101000 */
[----:B------:R-:W-:Y:S01]  /*1650*/  HFMA2 R4, -RZ, RZ, 15, 0 ;  /* 0x4b800000ff047431 */ /* 0x000fe200000001ff */
[C---:B0-----:R-:W-:Y:S02]  /*1660*/  FSETP.GEU.AND P1, PT, |R3|.reuse, 1.175494350822287508e-38, PT ;  /* 0x008000000300780b */ /* 0x041fe40003f2e200 */
[----:B------:R-:W-:Y:S02]  /*1670*/  FSETP.GT.AND P0, PT, |R3|, 8.50705917302346158658e+37, PT ;  /* 0x7e8000000300780b */ /* 0x000fe40003f04200 */
[----:B------:R-:W-:-:S04]  /*1680*/  FSEL R4, R4, 1, !P1 ;  /* 0x3f80000004047808 */ /* 0x000fc80004800000 */
[----:B------:R-:W-:Y:S02]  /*1690*/  FSEL R4, R4, 0.25, !P0 ;  /* 0x3e80000004047808 */ /* 0x000fe40004000000 */
[----:B------:R-:W-:Y:S02]  /*16a0*/  ISETP.NE.U32.AND P0, PT, R2, RZ, PT ;  /* 0x000000ff0200720c */ /* 0x000fe40003f05070 */
[----:B------:R-:W-:Y:S01]  /*16b0*/  MOV R2, R7 ;  /* 0x0000000700027202 */ /* 0x000fe20000000f00 */
[----:B------:R-:W-:Y:S01]  /*16c0*/  FMUL R5, R3, R4 ;  /* 0x0000000403057220 */ /* 0x000fe20000400000 */
[----:B------:R-:W-:-:S05]  /*16d0*/  I2FP.F32.U32.RZ R3, 0x7f ;  /* 0x0000007f00037845 */ /* 0x000fca000020d000 */
[----:B------:R-:W0:Y:S02]  /*16e0*/  MUFU.RCP R5, R5 ;  /* 0x0000000500057308 */ /* 0x000e240000001000 */
[----:B0-----:R-:W-:-:S05]  /*16f0*/  FMUL R4, R4, R5 ;  /* 0x0000000504047220 */ /* 0x001fca0000400000 */
[----:B------:R-:W-:-:S05]  /*1700*/  IADD3 R4, PT, PT, R4, 0x2, RZ ;  /* 0x0000000204047810 */ /* 0x000fca0007ffe0ff */
[----:B------:R-:W-:Y:S01]  /*1710*/  FMUL.RZ R4, R3, R4 ;  /* 0x0000000403047220 */ /* 0x000fe2000040c000 */
[----:B------:R-:W-:-:S05]  /*1720*/  HFMA2 R3, -RZ, RZ, 0, 0 ;  /* 0x00000000ff037431 */ /* 0x000fca00000001ff */
[----:B------:R-:W0:Y:S02]  /*1730*/  F2I.U32.TRUNC.NTZ R4, R4 ;  /* 0x0000000400047305 */ /* 0x000e24000020f000 */
[----:B0-----:R-:W-:Y:S01]  /*1740*/  LOP3.LUT R6, R4, 0xffff, RZ, 0xc0, !PT ;  /* 0x0000ffff04067812 */ /* 0x001fe200078ec0ff */
[----:B------:R-:W-:Y:S01]  /*1750*/  @!P0 IMAD.MOV.U32 R6, RZ, RZ, -0x1 ;  /* 0xffffffffff068424 */ /* 0x000fe200078e00ff */
[----:B------:R-:W-:Y:S06]  /*1760*/  RET.REL.NODEC R2 `(_Z8sgemm_v5ILi128ELi128ELi8ELi8ELi8EEviiifPfS0_fS0_) ;  /* 0xffffffe802247950 */ /* 0x000fec0003c3ffff */
.L_x_7:
[----:B------:R-:W-:-:S00]  /*1770*/  BRA `(.L_x_7) ;  /* 0xfffffffc00fc7947 */ /* 0x000fc0000383ffff */
[----:B------:R-:W-:-:S00]  /*1780*/  NOP ;  /* 0x0000000000007918 */ /* 0x000fc00000000000 */
[----:B------:R-:W-:-:S00]  /*1790*/  NOP ;  /* 0x0000000000007918 */ /* 0x000fc00000000000 */
[----:B------:R-:W-:-:S00]  /*17a0*/  NOP ;  /* 0x0000000000007918 */ /* 0x000fc00000000000 */
[----:B------:R-:W-:-:S00]  /*17b0*/  NOP ;  /* 0x0000000000007918 */ /* 0x000fc00000000000 */
[----:B------:R-:W-:-:S00]  /*17c0*/  NOP ;  /* 0x0000000000007918 */ /* 0x000fc00000000000 */
[----:B------:R-:W-:-:S00]  /*17d0*/  NOP ;  /* 0x0000000000007918 */ /* 0x000fc00000000000 */
[----:B------:R-:W-:-:S00]  /*17e0*/  NOP ;  /* 0x0000000000007918 */ /* 0x000fc00000000000 */
[----:B------:R-:W-:-:S00]  /*17f0*/  NOP ;  /* 0x0000000000007918 */ /* 0x000fc00000000000 */
.L_x_8:


//--------------------- .nv.shared._Z8sgemm_v5ILi128ELi128ELi8ELi8ELi8EEviiifPfS0_fS0_ --------------------------
	.section	.nv.shared._Z8sgemm_v5ILi128ELi128ELi8ELi8ELi8EEviiifPfS0_fS0_,"aw",@nobits
	.sectionflags	@""
	.align	4
.nv.shared._Z8sgemm_v5ILi128ELi128ELi8ELi8ELi8EEviiifPfS0_fS0_:
	.zero		5120


//--------------------- .nv.shared.reserved.0     --------------------------
	.section	.nv.shared.reserved.0,"aw",@nobits
	.weak		__nv_reservedSMEM_offset_0_alias
	.size		__nv_reservedSMEM_offset_0_alias, 0, 64
	.other		__nv_reservedSMEM_offset_0_alias,@"STO_CUDA_RESERVED_SHARED STV_DEFAULT"
__nv_reservedSMEM_offset_0_alias:
	.zero		0
	.zero		64


//--------------------- .nv.constant0._Z8sgemm_v5ILi128ELi128ELi8ELi8ELi8EEviiifPfS0_fS0_ --------------------------
	.section	.nv.constant0._Z8sgemm_v5ILi128ELi128ELi8ELi8ELi8EEviiifPfS0_fS0_,"a",@progbits
	.sectionflags	@""
	.align	4
.nv.constant0._Z8sgemm_v5ILi128ELi128ELi8ELi8ELi8EEviiifPfS0_fS0_:
	.zero		944


//--------------------- SYMBOLS --------------------------

	.type		.nv.reservedSmem.offset0,@object
	.size		.nv.reservedSmem.offset0,0x4
	.type		.nv.reservedSmem.cap,@object
	.size		.nv.reservedSmem.cap,0x4
